//
// Generated by NVIDIA NVVM Compiler
//
// Compiler Build ID: CL-36424714
// Cuda compilation tools, release 13.0, V13.0.88
// Based on NVVM 20.0.0
//

.version 9.0
.target sm_100
.address_size 64

	// .globl	_Z3addIiEvPKT_S2_PS0_i

.visible .entry _Z3addIiEvPKT_S2_PS0_i(
	.param .u64 .ptr .align 1 _Z3addIiEvPKT_S2_PS0_i_param_0,
	.param .u64 .ptr .align 1 _Z3addIiEvPKT_S2_PS0_i_param_1,
	.param .u64 .ptr .align 1 _Z3addIiEvPKT_S2_PS0_i_param_2,
	.param .u32 _Z3addIiEvPKT_S2_PS0_i_param_3
)
{
	.reg .pred 	%p<2>;
	.reg .b32 	%r<9>;
	.reg .b64 	%rd<11>;

	ld.param.u64 	%rd1, [_Z3addIiEvPKT_S2_PS0_i_param_0];
	ld.param.u64 	%rd2, [_Z3addIiEvPKT_S2_PS0_i_param_1];
	ld.param.u64 	%rd3, [_Z3addIiEvPKT_S2_PS0_i_param_2];
	ld.param.u32 	%r2, [_Z3addIiEvPKT_S2_PS0_i_param_3];
	mov.u32 	%r3, %ntid.x;
	mov.u32 	%r4, %ctaid.x;
	mov.u32 	%r5, %tid.x;
	mad.lo.s32 	%r1, %r3, %r4, %r5;
	setp.ge.s32 	%p1, %r1, %r2;
	@%p1 bra 	$L__BB0_2;
	cvta.to.global.u64 	%rd4, %rd1;
	cvta.to.global.u64 	%rd5, %rd2;
	cvta.to.global.u64 	%rd6, %rd3;
	mul.wide.s32 	%rd7, %r1, 4;
	add.s64 	%rd8, %rd4, %rd7;
	ld.global.u32 	%r6, [%rd8];
	add.s64 	%rd9, %rd5, %rd7;
	ld.global.u32 	%r7, [%rd9];
	add.s32 	%r8, %r7, %r6;
	add.s64 	%rd10, %rd6, %rd7;
	st.global.u32 	[%rd10], %r8;
$L__BB0_2:
	ret;

}


// ===== COMPILED SASS (sm_100) =====

	.target	sm_100

	.elftype	@"ET_EXEC"


//--------------------- .note.nv.tkinfo           --------------------------
	.section	.note.nv.tkinfo,"",@"SHT_NOTE"
	.sectionflags	@"SHF_NOTE_NV_TKINFO"
	.tkinfo
        /*0018*/ 	.word	0x00000002
        /*0030*/ 	.string	""
        /*0030*/ 	.string	"ptxas"
        /*0030*/ 	.string	"Cuda compilation tools, release 13.0, V13.0.88"
        /*0030*/ 	.string	"Build cuda_13.0.r13.0/compiler.36424714_0"
        /*0030*/ 	.string	"-arch sm_100 -m 64 "



//--------------------- .note.nv.cuinfo           --------------------------
	.section	.note.nv.cuinfo,"",@"SHT_NOTE"
	.sectionflags	@"SHF_NOTE_NV_CUINFO"
        /*0018*/ 	.short	0x0002
        /*001a*/ 	.short	0x0064
        /*001c*/ 	.short	0x0082
	.zero		2


//--------------------- .nv.info                  --------------------------
	.section	.nv.info,"",@"SHT_CUDA_INFO"
	.align	4


	//----- nvinfo : EIATTR_REGCOUNT
	.align		4
        /*0000*/ 	.byte	0x04, 0x2f
        /*0002*/ 	.short	(.L_1 - .L_0)
	.align		4
.L_0:
        /*0004*/ 	.word	index@(_Z3addIiEvPKT_S2_PS0_i)
        /*0008*/ 	.word	0x0000000c


	//----- nvinfo : EIATTR_FRAME_SIZE
	.align		4
.L_1:
        /*000c*/ 	.byte	0x04, 0x11
        /*000e*/ 	.short	(.L_3 - .L_2)
	.align		4
.L_2:
        /*0010*/ 	.word	index@(_Z3addIiEvPKT_S2_PS0_i)
        /*0014*/ 	.word	0x00000000


	//----- nvinfo : EIATTR_MIN_STACK_SIZE
	.align		4
.L_3:
        /*0018*/ 	.byte	0x04, 0x12
        /*001a*/ 	.short	(.L_5 - .L_4)
	.align		4
.L_4:
        /*001c*/ 	.word	index@(_Z3addIiEvPKT_S2_PS0_i)
        /*0020*/ 	.word	0x00000000
.L_5:


//--------------------- .nv.compat                --------------------------
	.section	.nv.compat,"",@"SHT_CUDA_COMPAT_INFO"
	.align	4
        /*0000*/ 	.byte	0x02, 0x09, 0x00, 0x00, 0x02, 0x02, 0x01, 0x00, 0x02, 0x05, 0x05, 0x00, 0x03, 0x07, 0x01, 0x01
        /*0010*/ 	.byte	0x02, 0x03, 0x00, 0x00, 0x02, 0x06, 0x01, 0x00, 0x04, 0x0b, 0x08, 0x00, 0x09, 0x00, 0x00, 0x00
        /*0020*/ 	.byte	0x00, 0x00, 0x00, 0x00


//--------------------- .nv.info._Z3addIiEvPKT_S2_PS0_i --------------------------
	.section	.nv.info._Z3addIiEvPKT_S2_PS0_i,"",@"SHT_CUDA_INFO"
	.sectionflags	@""
	.align	4


	//----- nvinfo : EIATTR_CUDA_API_VERSION
	.align		4
        /*0000*/ 	.byte	0x04, 0x37
        /*0002*/ 	.short	(.L_7 - .L_6)
.L_6:
        /*0004*/ 	.word	0x00000082


	//----- nvinfo : EIATTR_KPARAM_INFO
	.align		4
.L_7:
        /*0008*/ 	.byte	0x04, 0x17
        /*000a*/ 	.short	(.L_9 - .L_8)
.L_8:
        /*000c*/ 	.word	0x00000000
        /*0010*/ 	.short	0x0003
        /*0012*/ 	.short	0x0018
        /*0014*/ 	.byte	0x00, 0xf0, 0x11, 0x00


	//----- nvinfo : EIATTR_KPARAM_INFO
	.align		4
.L_9:
        /*0018*/ 	.byte	0x04, 0x17
        /*001a*/ 	.short	(.L_11 - .L_10)
.L_10:
        /*001c*/ 	.word	0x00000000
        /*0020*/ 	.short	0x0002
        /*0022*/ 	.short	0x0010
        /*0024*/ 	.byte	0x00, 0xf5, 0x21, 0x00


	//----- nvinfo : EIATTR_KPARAM_INFO
	.align		4
.L_11:
        /*0028*/ 	.byte	0x04, 0x17
        /*002a*/ 	.short	(.L_13 - .L_12)
.L_12:
        /*002c*/ 	.word	0x00000000
        /*0030*/ 	.short	0x0001
        /*0032*/ 	.short	0x0008
        /*0034*/ 	.byte	0x00, 0xf5, 0x21, 0x00


	//----- nvinfo : EIATTR_KPARAM_INFO
	.align		4
.L_13:
        /*0038*/ 	.byte	0x04, 0x17
        /*003a*/ 	.short	(.L_15 - .L_14)
.L_14:
        /*003c*/ 	.word	0x00000000
        /*0040*/ 	.short	0x0000
        /*0042*/ 	.short	0x0000
        /*0044*/ 	.byte	0x00, 0xf5, 0x21, 0x00


	//----- nvinfo : EIATTR_SPARSE_MMA_MASK
	.align		4
.L_15:
        /*0048*/ 	.byte	0x03, 0x50
        /*004a*/ 	.short	0x0000


	//----- nvinfo : EIATTR_MAXREG_COUNT
	.align		4
        /*004c*/ 	.byte	0x03, 0x1b
        /*004e*/ 	.short	0x00ff


	//----- nvinfo : EIATTR_MERCURY_ISA_VERSION
	.align		4
        /*0050*/ 	.byte	0x03, 0x5f
        /*0052*/ 	.short	0x0101


	//----- nvinfo : EIATTR_VRC_CTA_INIT_COUNT
	.align		4
        /*0054*/ 	.byte	0x02, 0x4a
	.zero		1
	.zero		1


	//----- nvinfo : EIATTR_EXIT_INSTR_OFFSETS
	.align		4
        /*0058*/ 	.byte	0x04, 0x1c
        /*005a*/ 	.short	(.L_17 - .L_16)


	//   ....[0]....
.L_16:
        /*005c*/ 	.word	0x00000070


	//   ....[1]....
        /*0060*/ 	.word	0x00000130


	//----- nvinfo : EIATTR_CBANK_PARAM_SIZE
	.align		4
.L_17:
        /*0064*/ 	.byte	0x03, 0x19
        /*0066*/ 	.short	0x001c


	//----- nvinfo : EIATTR_PARAM_CBANK
	.align		4
        /*0068*/ 	.byte	0x04, 0x0a
        /*006a*/ 	.short	(.L_19 - .L_18)
	.align		4
.L_18:
        /*006c*/ 	.word	index@(.nv.constant0._Z3addIiEvPKT_S2_PS0_i)
        /*0070*/ 	.short	0x0380
        /*0072*/ 	.short	0x001c


	//----- nvinfo : EIATTR_SW_WAR
	.align		4
.L_19:
        /*0074*/ 	.byte	0x04, 0x36
        /*0076*/ 	.short	(.L_21 - .L_20)
.L_20:
        /*0078*/ 	.word	0x00000008
.L_21:


//--------------------- .nv.callgraph             --------------------------
	.section	.nv.callgraph,"",@"SHT_CUDA_CALLGRAPH"
	.align	4
	.sectionentsize	8
	.align		4
        /*0000*/ 	.word	0x00000000
	.align		4
        /*0004*/ 	.word	0xffffffff
	.align		4
        /*0008*/ 	.word	0x00000000
	.align		4
        /*000c*/ 	.word	0xfffffffe
	.align		4
        /*0010*/ 	.word	0x00000000
	.align		4
        /*0014*/ 	.word	0xfffffffd
	.align		4
        /*0018*/ 	.word	0x00000000
	.align		4
        /*001c*/ 	.word	0xfffffffc


//--------------------- .text._Z3addIiEvPKT_S2_PS0_i --------------------------
	.section	.text._Z3addIiEvPKT_S2_PS0_i,"ax",@progbits
	.align	128
        .global         _Z3addIiEvPKT_S2_PS0_i
        .type           _Z3addIiEvPKT_S2_PS0_i,@function
        .size           _Z3addIiEvPKT_S2_PS0_i,(.L_x_1 - _Z3addIiEvPKT_S2_PS0_i)
        .other          _Z3addIiEvPKT_S2_PS0_i,@"STO_CUDA_ENTRY STV_DEFAULT"
_Z3addIiEvPKT_S2_PS0_i:
.text._Z3addIiEvPKT_S2_PS0_i:
[----:B------:R-:W-:Y:S01]  /*0000*/  LDC R1, c[0x0][0x37c] ;  /* 0x0000df00ff017b82 */ /* 0x000fe20000000800 */
[----:B------:R-:W0:Y:S01]  /*0010*/  S2R R9, SR_CTAID.X ;  /* 0x0000000000097919 */ /* 0x000e220000002500 */
[----:B------:R-:W0:Y:S01]  /*0020*/  LDCU UR4, c[0x0][0x360] ;  /* 0x00006c00ff0477ac */ /* 0x000e220008000800 */
[----:B------:R-:W0:Y:S01]  /*0030*/  S2R R0, SR_TID.X ;  /* 0x0000000000007919 */ /* 0x000e220000002100 */
[----:B------:R-:W1:Y:S01]  /*0040*/  LDCU UR5, c[0x0][0x398] ;  /* 0x00007300ff0577ac */ /* 0x000e620008000800 */
[----:B0-----:R-:W-:-:S05]  /*0050*/  IMAD R9, R9, UR4, R0 ;  /* 0x0000000409097c24 */ /* 0x001fca000f8e0200 */
[----:B-1----:R-:W-:-:S13]  /*0060*/  ISETP.GE.AND P0, PT, R9, UR5, PT ;  /* 0x0000000509007c0c */ /* 0x002fda000bf06270 */
[----:B------:R-:W-:Y:S05]  /*0070*/  @P0 EXIT ;  /* 0x000000000000094d */ /* 0x000fea0003800000 */
[----:B------:R-:W0:Y:S01]  /*0080*/  LDC.64 R2, c[0x0][0x380] ;  /* 0x0000e000ff027b82 */ /* 0x000e220000000a00 */
[----:B------:R-:W1:Y:S07]  /*0090*/  LDCU.64 UR4, c[0x0][0x358] ;  /* 0x00006b00ff0477ac */ /* 0x000e6e0008000a00 */
[----:B------:R-:W2:Y:S08]  /*00a0*/  LDC.64 R4, c[0x0][0x388] ;  /* 0x0000e200ff047b82 */ /* 0x000eb00000000a00 */
[----:B------:R-:W3:Y:S01]  /*00b0*/  LDC.64 R6, c[0x0][0x390] ;  /* 0x0000e400ff067b82 */ /* 0x000ee20000000a00 */
[----:B0-----:R-:W-:-:S06]  /*00c0*/  IMAD.WIDE R2, R9, 0x4, R2 ;  /* 0x0000000409027825 */ /* 0x001fcc00078e0202 */
[----:B-1----:R-:W4:Y:S01]  /*00d0*/  LDG.E R2, desc[UR4][R2.64] ;  /* 0x0000000402027981 */ /* 0x002f22000c1e1900 */
[----:B--2---:R-:W-:-:S06]  /*00e0*/  IMAD.WIDE R4, R9, 0x4, R4 ;  /* 0x0000000409047825 */ /* 0x004fcc00078e0204 */
[----:B------:R-:W4:Y:S01]  /*00f0*/  LDG.E R5, desc[UR4][R4.64] ;  /* 0x0000000404057981 */ /* 0x000f22000c1e1900 */
[----:B---3--:R-:W-:Y:S01]  /*0100*/  IMAD.WIDE R6, R9, 0x4, R6 ;  /* 0x0000000409067825 */ /* 0x008fe200078e0206 */
[----:B----4-:R-:W-:-:S05]  /*0110*/  IADD3 R9, PT, PT, R2, R5, RZ ;  /* 0x0000000502097210 */ /* 0x010fca0007ffe0ff */
[----:B------:R-:W-:Y:S01]  /*0120*/  STG.E desc[UR4][R6.64], R9 ;  /* 0x0000000906007986 */ /* 0x000fe2000c101904 */
[----:B------:R-:W-:Y:S05]  /*0130*/  EXIT ;  /* 0x000000000000794d */ /* 0x000fea0003800000 */
.L_x_0:
[----:B------:R-:W-:-:S00]  /*0140*/  BRA `(.L_x_0) ;  /* 0xfffffffc00fc7947 */ /* 0x000fc0000383ffff */
[----:B------:R-:W-:-:S00]  /*0150*/  NOP ;  /* 0x0000000000007918 */ /* 0x000fc00000000000 */
        /* <DEDUP_REMOVED lines=10> */
.L_x_1:


//--------------------- .nv.shared.reserved.0     --------------------------
	.section	.nv.shared.reserved.0,"aw",@nobits
	.weak		__nv_reservedSMEM_offset_0_alias
	.size		__nv_reservedSMEM_offset_0_alias, 0, 64
	.other		__nv_reservedSMEM_offset_0_alias,@"STO_CUDA_RESERVED_SHARED STV_DEFAULT"
__nv_reservedSMEM_offset_0_alias:
	.zero		0
	.zero		64


//--------------------- .nv.constant0._Z3addIiEvPKT_S2_PS0_i --------------------------
	.section	.nv.constant0._Z3addIiEvPKT_S2_PS0_i,"a",@progbits
	.sectionflags	@""
	.align	4
.nv.constant0._Z3addIiEvPKT_S2_PS0_i:
	.zero		924


//--------------------- SYMBOLS --------------------------

	.type		.nv.reservedSmem.offset0,@object
	.size		.nv.reservedSmem.offset0,0x4
